	.headerflags	@"EF_CUDA_TEXMODE_UNIFIED EF_CUDA_64BIT_ADDRESS EF_CUDA_ACCELERATORS EF_CUDA_SM90 EF_CUDA_VIRTUAL_SM(EF_CUDA_SM90)"
	.elftype	@"ET_EXEC"


//--------------------- .nv.info                  --------------------------
	.section	.nv.info,"",@"SHT_CUDA_INFO"
	.align	4


	//----- nvinfo : EIATTR_REGCOUNT
	.align		4
        /*0000*/ 	.byte	0x04, 0x2f
        /*0002*/ 	.short	(.L_1 - .L_0)
	.align		4
.L_0:
        /*0004*/ 	.word	index@(triton_poi_fused_add_div_hardtanh_mul_48)
        /*0008*/ 	.word	0x0000000c


	//----- nvinfo : EIATTR_MIN_STACK_SIZE
	.align		4
.L_1:
        /*000c*/ 	.byte	0x04, 0x12
        /*000e*/ 	.short	(.L_3 - .L_2)
	.align		4
.L_2:
        /*0010*/ 	.word	index@(triton_poi_fused_add_div_hardtanh_mul_48)
        /*0014*/ 	.word	0x00000000


	//----- nvinfo : EIATTR_FRAME_SIZE
	.align		4
.L_3:
        /*0018*/ 	.byte	0x04, 0x11
        /*001a*/ 	.short	(.L_5 - .L_4)
	.align		4
.L_4:
        /*001c*/ 	.word	index@(triton_poi_fused_add_div_hardtanh_mul_48)
        /*0020*/ 	.word	0x00000000


	//----- nvinfo : EIATTR_MIN_STACK_SIZE
	.align		4
.L_5:
        /*0024*/ 	.byte	0x04, 0x12
        /*0026*/ 	.short	(.L_7 - .L_6)
	.align		4
.L_6:
        /*0028*/ 	.word	index@(triton_poi_fused_add_div_hardtanh_mul_48)
        /*002c*/ 	.word	0x00000000
.L_7:


//--------------------- .nv.info.triton_poi_fused_add_div_hardtanh_mul_48 --------------------------
	.section	.nv.info.triton_poi_fused_add_div_hardtanh_mul_48,"",@"SHT_CUDA_INFO"
	.sectionflags	@""
	.align	4


	//----- nvinfo : EIATTR_CUDA_API_VERSION
	.align		4
        /*0000*/ 	.byte	0x04, 0x37
        /*0002*/ 	.short	(.L_9 - .L_8)
.L_8:
        /*0004*/ 	.word	0x0000007c


	//----- nvinfo : EIATTR_KPARAM_INFO
	.align		4
.L_9:
        /*0008*/ 	.byte	0x04, 0x17
        /*000a*/ 	.short	(.L_11 - .L_10)
.L_10:
        /*000c*/ 	.word	0x00000000
        /*0010*/ 	.short	0x0002
        /*0012*/ 	.short	0x0010
        /*0014*/ 	.byte	0x00, 0xf0, 0x11, 0x00


	//----- nvinfo : EIATTR_KPARAM_INFO
	.align		4
.L_11:
        /*0018*/ 	.byte	0x04, 0x17
        /*001a*/ 	.short	(.L_13 - .L_12)
.L_12:
        /*001c*/ 	.word	0x00000000
        /*0020*/ 	.short	0x0001
        /*0022*/ 	.short	0x0008
        /*0024*/ 	.byte	0x00, 0xf4, 0x21, 0x00


	//----- nvinfo : EIATTR_KPARAM_INFO
	.align		4
.L_13:
        /*0028*/ 	.byte	0x04, 0x17
        /*002a*/ 	.short	(.L_15 - .L_14)
.L_14:
        /*002c*/ 	.word	0x00000000
        /*0030*/ 	.short	0x0000
        /*0032*/ 	.short	0x0000
        /*0034*/ 	.byte	0x00, 0xf4, 0x21, 0x00


	//----- nvinfo : EIATTR_SPARSE_MMA_MASK
	.align		4
.L_15:
        /*0038*/ 	.byte	0x03, 0x50
        /*003a*/ 	.short	0x0000


	//----- nvinfo : EIATTR_MAXREG_COUNT
	.align		4
        /*003c*/ 	.byte	0x03, 0x1b
        /*003e*/ 	.short	0x00ff


	//----- nvinfo : EIATTR_EXIT_INSTR_OFFSETS
	.align		4
        /*0040*/ 	.byte	0x04, 0x1c
        /*0042*/ 	.short	(.L_17 - .L_16)


	//   ....[0]....
.L_16:
        /*0044*/ 	.word	0x000001e0


	//   ....[1]....
        /*0048*/ 	.word	0x00000200


	//----- nvinfo : EIATTR_REQNTID
	.align		4
.L_17:
        /*004c*/ 	.byte	0x04, 0x10
        /*004e*/ 	.short	(.L_19 - .L_18)
.L_18:
        /*0050*/ 	.word	0x00000080
        /*0054*/ 	.word	0x00000001
        /*0058*/ 	.word	0x00000001


	//----- nvinfo : EIATTR_CBANK_PARAM_SIZE
	.align		4
.L_19:
        /*005c*/ 	.byte	0x03, 0x19
        /*005e*/ 	.short	0x0014


	//----- nvinfo : EIATTR_PARAM_CBANK
	.align		4
        /*0060*/ 	.byte	0x04, 0x0a
        /*0062*/ 	.short	(.L_21 - .L_20)
	.align		4
.L_20:
        /*0064*/ 	.word	index@(.nv.constant0.triton_poi_fused_add_div_hardtanh_mul_48)
        /*0068*/ 	.short	0x0210
        /*006a*/ 	.short	0x0014


	//----- nvinfo : EIATTR_SW_WAR
	.align		4
.L_21:
        /*006c*/ 	.byte	0x04, 0x36
        /*006e*/ 	.short	(.L_23 - .L_22)
.L_22:
        /*0070*/ 	.word	0x00000008
.L_23:


//--------------------- .nv.callgraph             --------------------------
	.section	.nv.callgraph,"",@"SHT_CUDA_CALLGRAPH"
	.align	4
	.sectionentsize	8
	.align		4
        /*0000*/ 	.word	0x00000000
	.align		4
        /*0004*/ 	.word	0xffffffff
	.align		4
        /*0008*/ 	.word	0x00000000
	.align		4
        /*000c*/ 	.word	0xfffffffe
	.align		4
        /*0010*/ 	.word	0x00000000
	.align		4
        /*0014*/ 	.word	0xfffffffd
	.align		4
        /*0018*/ 	.word	0x00000000
	.align		4
        /*001c*/ 	.word	0xfffffffc


//--------------------- .text.triton_poi_fused_add_div_hardtanh_mul_48 --------------------------
	.section	.text.triton_poi_fused_add_div_hardtanh_mul_48,"ax",@progbits
	.align	128
        .global         triton_poi_fused_add_div_hardtanh_mul_48
        .type           triton_poi_fused_add_div_hardtanh_mul_48,@function
        .size           triton_poi_fused_add_div_hardtanh_mul_48,(.L_x_1 - triton_poi_fused_add_div_hardtanh_mul_48)
        .other          triton_poi_fused_add_div_hardtanh_mul_48,@"STO_CUDA_ENTRY STV_DEFAULT"
triton_poi_fused_add_div_hardtanh_mul_48:
.text.triton_poi_fused_add_div_hardtanh_mul_48:
[----:B------:R-:W0:Y:S02]  /*0000*/  LDC R1, c[0x0][0x28] ;  /* 0x00000a00ff017b82 */ /* 0x000e240000000800 */
[----:B------:R-:W1:Y:S01]  /*0010*/  S2R R0, SR_TID.X ;  /* 0x0000000000007919 */ /* 0x000e620000002100 */
[----:B------:R-:W2:Y:S01]  /*0020*/  LDC.64 R2, c[0x0][0x210] ;  /* 0x00008400ff027b82 */ /* 0x000ea20000000a00 */
[----:B------:R-:W-:Y:S01]  /*0030*/  HFMA2.MMA R8, -RZ, RZ, 0, 0 ;  /* 0x00000000ff087435 */ /* 0x000fe200000001ff */
[----:B------:R-:W-:Y:S01]  /*0040*/  ULDC.64 UR4, c[0x0][0x208] ;  /* 0x0000820000047ab9 */ /* 0x000fe20000000a00 */
[----:B------:R-:W3:Y:S05]  /*0050*/  S2R R7, SR_CTAID.X ;  /* 0x0000000000077919 */ /* 0x000eea0000002500 */
[----:B------:R-:W4:Y:S01]  /*0060*/  LDC.64 R4, c[0x0][0x218] ;  /* 0x00008600ff047b82 */ /* 0x000f220000000a00 */
[----:B-1----:R-:W-:-:S05]  /*0070*/  LOP3.LUT R0, R0, 0x7f, RZ, 0xc0, !PT ;  /* 0x0000007f00007812 */ /* 0x002fca00078ec0ff */
[----:B---3--:R-:W-:-:S04]  /*0080*/  IMAD R7, R7, 0x80, R0 ;  /* 0x0000008007077824 */ /* 0x008fc800078e0200 */
[C---:B--2---:R-:W-:Y:S01]  /*0090*/  IMAD.WIDE R2, R7.reuse, 0x4, R2 ;  /* 0x0000000407027825 */ /* 0x044fe200078e0202 */
[----:B------:R-:W-:-:S13]  /*00a0*/  ISETP.GE.AND P0, PT, R7, 0x1500, PT ;  /* 0x000015000700780c */ /* 0x000fda0003f06270 */
[----:B------:R-:W2:Y:S01]  /*00b0*/  @!P0 LDG.E R8, desc[UR4][R2.64] ;  /* 0x0000000402088981 */ /* 0x000ea2000c1e1900 */
[----:B------:R-:W-:-:S05]  /*00c0*/  IMAD.HI R0, R7, 0x30c30c31, RZ ;  /* 0x30c30c3107007827 */ /* 0x000fca00078e02ff */
[----:B------:R-:W-:-:S04]  /*00d0*/  SHF.R.U32.HI R9, RZ, 0x1f, R0 ;  /* 0x0000001fff097819 */ /* 0x000fc80000011600 */
[CC--:B------:R-:W-:Y:S02]  /*00e0*/  LEA.HI.SX32 R6, R0.reuse, R9.reuse, 0x1a ;  /* 0x0000000900067211 */ /* 0x0c0fe400078fd2ff */
[----:B------:R-:W-:Y:S01]  /*00f0*/  LEA.HI.SX32 R9, R0, R9, 0x18 ;  /* 0x0000000900097211 */ /* 0x000fe200078fc2ff */
[----:B------:R-:W-:Y:S02]  /*0100*/  IMAD.MOV.U32 R0, RZ, RZ, RZ ;  /* 0x000000ffff007224 */ /* 0x000fe400078e00ff */
[----:B------:R-:W-:-:S04]  /*0110*/  IMAD R6, R6, -0x150, R7 ;  /* 0xfffffeb006067824 */ /* 0x000fc800078e0207 */
[----:B------:R-:W-:-:S04]  /*0120*/  IMAD R9, R9, 0x150, R6 ;  /* 0x0000015009097824 */ /* 0x000fc800078e0206 */
[----:B----4-:R-:W-:-:S05]  /*0130*/  IMAD.WIDE R4, R9, 0x4, R4 ;  /* 0x0000000409047825 */ /* 0x010fca00078e0204 */
[----:B------:R-:W3:Y:S01]  /*0140*/  @!P0 LDG.E.EL R0, desc[UR4][R4.64] ;  /* 0x0000000404008981 */ /* 0x000ee2000c2e1900 */
[----:B--2---:R-:W-:-:S05]  /*0150*/  FADD R6, R8, 3 ;  /* 0x4040000008067421 */ /* 0x004fca0000000000 */
[----:B------:R-:W-:-:S04]  /*0160*/  FSETP.GTU.AND P1, PT, R6, RZ, PT ;  /* 0x000000ff0600720b */ /* 0x000fc80003f2c000 */
[----:B------:R-:W-:-:S04]  /*0170*/  FSEL R7, R6, RZ, P1 ;  /* 0x000000ff06077208 */ /* 0x000fc80000800000 */
[C---:B------:R-:W-:Y:S02]  /*0180*/  FSETP.GEU.AND P2, PT, R7.reuse, 6, PT ;  /* 0x40c000000700780b */ /* 0x040fe40003f4e000 */
[----:B------:R-:W-:-:S11]  /*0190*/  FSETP.NAN.AND P1, PT, R7, R7, PT ;  /* 0x000000070700720b */ /* 0x000fd60003f28000 */
[----:B------:R-:W-:-:S05]  /*01a0*/  @P2 FSEL R7, R7, 6, P1 ;  /* 0x40c0000007072808 */ /* 0x000fca0000800000 */
[----:B------:R-:W-:-:S04]  /*01b0*/  FMUL R7, R7, R8 ;  /* 0x0000000807077220 */ /* 0x000fc80000400000 */
[----:B------:R-:W-:-:S04]  /*01c0*/  FMUL R7, R7, 0.16666667163372039795 ;  /* 0x3e2aaaab07077820 */ /* 0x000fc80000400000 */
[----:B---3--:R-:W-:Y:S01]  /*01d0*/  FMUL R7, R7, R0 ;  /* 0x0000000007077220 */ /* 0x008fe20000400000 */
[----:B------:R-:W-:Y:S06]  /*01e0*/  @P0 EXIT ;  /* 0x000000000000094d */ /* 0x000fec0003800000 */
[----:B------:R-:W-:Y:S01]  /*01f0*/  STG.E desc[UR4][R2.64], R7 ;  /* 0x0000000702007986 */ /* 0x000fe2000c101904 */
[----:B------:R-:W-:Y:S05]  /*0200*/  EXIT ;  /* 0x000000000000794d */ /* 0x000fea0003800000 */
.L_x_0:
[----:B------:R-:W-:-:S00]  /*0210*/  BRA `(.L_x_0) ;  /* 0xfffffffc00fc7947 */ /* 0x000fc0000383ffff */
[----:B------:R-:W-:-:S00]  /*0220*/  NOP ;  /* 0x0000000000007918 */ /* 0x000fc00000000000 */
        /* <DEDUP_REMOVED lines=13> */
.L_x_1:


//--------------------- .nv.constant0.triton_poi_fused_add_div_hardtanh_mul_48 --------------------------
	.section	.nv.constant0.triton_poi_fused_add_div_hardtanh_mul_48,"a",@progbits
	.sectionflags	@""
	.align	4
.nv.constant0.triton_poi_fused_add_div_hardtanh_mul_48:
	.zero		548
